//
// Generated by NVIDIA NVVM Compiler
//
// Compiler Build ID: CL-36424714
// Cuda compilation tools, release 13.0, V13.0.88
// Based on NVVM 20.0.0
//

.version 9.0
.target sm_100
.address_size 64

	// .globl	_Z7reduce6ILj512EEvPiS0_i
.extern .shared .align 16 .b8 sdata[];

.visible .entry _Z7reduce6ILj512EEvPiS0_i(
	.param .u64 .ptr .align 1 _Z7reduce6ILj512EEvPiS0_i_param_0,
	.param .u64 .ptr .align 1 _Z7reduce6ILj512EEvPiS0_i_param_1,
	.param .u32 _Z7reduce6ILj512EEvPiS0_i_param_2
)
{
	.reg .pred 	%p<8>;
	.reg .b32 	%r<51>;
	.reg .b64 	%rd<11>;

	ld.param.u64 	%rd2, [_Z7reduce6ILj512EEvPiS0_i_param_0];
	ld.param.u64 	%rd3, [_Z7reduce6ILj512EEvPiS0_i_param_1];
	ld.param.u32 	%r10, [_Z7reduce6ILj512EEvPiS0_i_param_2];
	mov.u32 	%r1, %tid.x;
	mov.u32 	%r2, %ctaid.x;
	shl.b32 	%r11, %r2, 10;
	or.b32  	%r50, %r11, %r1;
	shl.b32 	%r12, %r1, 2;
	mov.u32 	%r13, sdata;
	add.s32 	%r4, %r13, %r12;
	mov.b32 	%r14, 0;
	st.shared.u32 	[%r4], %r14;
	setp.ge.u32 	%p1, %r50, %r10;
	@%p1 bra 	$L__BB0_4;
	cvta.to.global.u64 	%rd1, %rd2;
	mov.u32 	%r16, %nctaid.x;
	shl.b32 	%r5, %r16, 10;
	mov.b32 	%r49, 0;
$L__BB0_2:
	mul.wide.u32 	%rd4, %r50, 4;
	add.s64 	%rd5, %rd1, %rd4;
	ld.global.u32 	%r17, [%rd5];
	add.s32 	%r18, %r50, 512;
	mul.wide.u32 	%rd6, %r18, 4;
	add.s64 	%rd7, %rd1, %rd6;
	ld.global.u32 	%r19, [%rd7];
	add.s32 	%r20, %r19, %r17;
	add.s32 	%r49, %r20, %r49;
	add.s32 	%r50, %r50, %r5;
	setp.lt.u32 	%p2, %r50, %r10;
	@%p2 bra 	$L__BB0_2;
	st.shared.u32 	[%r4], %r49;
$L__BB0_4:
	bar.sync 	0;
	setp.gt.u32 	%p3, %r1, 255;
	@%p3 bra 	$L__BB0_6;
	ld.shared.u32 	%r21, [%r4+1024];
	ld.shared.u32 	%r22, [%r4];
	add.s32 	%r23, %r22, %r21;
	st.shared.u32 	[%r4], %r23;
$L__BB0_6:
	bar.sync 	0;
	setp.gt.u32 	%p4, %r1, 127;
	@%p4 bra 	$L__BB0_8;
	ld.shared.u32 	%r24, [%r4+512];
	ld.shared.u32 	%r25, [%r4];
	add.s32 	%r26, %r25, %r24;
	st.shared.u32 	[%r4], %r26;
$L__BB0_8:
	bar.sync 	0;
	setp.gt.u32 	%p5, %r1, 63;
	@%p5 bra 	$L__BB0_10;
	ld.shared.u32 	%r27, [%r4+256];
	ld.shared.u32 	%r28, [%r4];
	add.s32 	%r29, %r28, %r27;
	st.shared.u32 	[%r4], %r29;
$L__BB0_10:
	bar.sync 	0;
	setp.gt.u32 	%p6, %r1, 31;
	@%p6 bra 	$L__BB0_13;
	ld.volatile.shared.u32 	%r30, [%r4+128];
	ld.volatile.shared.u32 	%r31, [%r4];
	add.s32 	%r32, %r31, %r30;
	st.volatile.shared.u32 	[%r4], %r32;
	ld.volatile.shared.u32 	%r33, [%r4+64];
	ld.volatile.shared.u32 	%r34, [%r4];
	add.s32 	%r35, %r34, %r33;
	st.volatile.shared.u32 	[%r4], %r35;
	ld.volatile.shared.u32 	%r36, [%r4+32];
	ld.volatile.shared.u32 	%r37, [%r4];
	add.s32 	%r38, %r37, %r36;
	st.volatile.shared.u32 	[%r4], %r38;
	ld.volatile.shared.u32 	%r39, [%r4+16];
	ld.volatile.shared.u32 	%r40, [%r4];
	add.s32 	%r41, %r40, %r39;
	st.volatile.shared.u32 	[%r4], %r41;
	ld.volatile.shared.u32 	%r42, [%r4+8];
	ld.volatile.shared.u32 	%r43, [%r4];
	add.s32 	%r44, %r43, %r42;
	st.volatile.shared.u32 	[%r4], %r44;
	ld.volatile.shared.u32 	%r45, [%r4+4];
	ld.volatile.shared.u32 	%r46, [%r4];
	add.s32 	%r47, %r46, %r45;
	st.volatile.shared.u32 	[%r4], %r47;
	setp.ne.s32 	%p7, %r1, 0;
	@%p7 bra 	$L__BB0_13;
	ld.shared.u32 	%r48, [sdata];
	cvta.to.global.u64 	%rd8, %rd3;
	mul.wide.u32 	%rd9, %r2, 4;
	add.s64 	%rd10, %rd8, %rd9;
	st.global.u32 	[%rd10], %r48;
$L__BB0_13:
	ret;

}


// ===== COMPILED SASS (sm_100) =====

	.target	sm_100

	.elftype	@"ET_EXEC"


//--------------------- .note.nv.tkinfo           --------------------------
	.section	.note.nv.tkinfo,"",@"SHT_NOTE"
	.sectionflags	@"SHF_NOTE_NV_TKINFO"
	.tkinfo
        /*0018*/ 	.word	0x00000002
        /*0030*/ 	.string	""
        /*0030*/ 	.string	"ptxas"
        /*0030*/ 	.string	"Cuda compilation tools, release 13.0, V13.0.88"
        /*0030*/ 	.string	"Build cuda_13.0.r13.0/compiler.36424714_0"
        /*0030*/ 	.string	"-arch sm_100 -m 64 "



//--------------------- .note.nv.cuinfo           --------------------------
	.section	.note.nv.cuinfo,"",@"SHT_NOTE"
	.sectionflags	@"SHF_NOTE_NV_CUINFO"
        /*0018*/ 	.short	0x0002
        /*001a*/ 	.short	0x0064
        /*001c*/ 	.short	0x0082
	.zero		2


//--------------------- .nv.info                  --------------------------
	.section	.nv.info,"",@"SHT_CUDA_INFO"
	.align	4


	//----- nvinfo : EIATTR_REGCOUNT
	.align		4
        /*0000*/ 	.byte	0x04, 0x2f
        /*0002*/ 	.short	(.L_1 - .L_0)
	.align		4
.L_0:
        /*0004*/ 	.word	index@(_Z7reduce6ILj512EEvPiS0_i)
        /*0008*/ 	.word	0x00000010


	//----- nvinfo : EIATTR_FRAME_SIZE
	.align		4
.L_1:
        /*000c*/ 	.byte	0x04, 0x11
        /*000e*/ 	.short	(.L_3 - .L_2)
	.align		4
.L_2:
        /*0010*/ 	.word	index@(_Z7reduce6ILj512EEvPiS0_i)
        /*0014*/ 	.word	0x00000000


	//----- nvinfo : EIATTR_MIN_STACK_SIZE
	.align		4
.L_3:
        /*0018*/ 	.byte	0x04, 0x12
        /*001a*/ 	.short	(.L_5 - .L_4)
	.align		4
.L_4:
        /*001c*/ 	.word	index@(_Z7reduce6ILj512EEvPiS0_i)
        /*0020*/ 	.word	0x00000000
.L_5:


//--------------------- .nv.compat                --------------------------
	.section	.nv.compat,"",@"SHT_CUDA_COMPAT_INFO"
	.align	4
        /*0000*/ 	.byte	0x02, 0x09, 0x00, 0x00, 0x02, 0x02, 0x01, 0x00, 0x02, 0x05, 0x05, 0x00, 0x03, 0x07, 0x01, 0x01
        /*0010*/ 	.byte	0x02, 0x03, 0x00, 0x00, 0x02, 0x06, 0x01, 0x00, 0x04, 0x0b, 0x08, 0x00, 0x09, 0x00, 0x00, 0x00
        /*0020*/ 	.byte	0x00, 0x00, 0x00, 0x00


//--------------------- .nv.info._Z7reduce6ILj512EEvPiS0_i --------------------------
	.section	.nv.info._Z7reduce6ILj512EEvPiS0_i,"",@"SHT_CUDA_INFO"
	.sectionflags	@""
	.align	4


	//----- nvinfo : EIATTR_CUDA_API_VERSION
	.align		4
        /*0000*/ 	.byte	0x04, 0x37
        /*0002*/ 	.short	(.L_7 - .L_6)
.L_6:
        /*0004*/ 	.word	0x00000082


	//----- nvinfo : EIATTR_KPARAM_INFO
	.align		4
.L_7:
        /*0008*/ 	.byte	0x04, 0x17
        /*000a*/ 	.short	(.L_9 - .L_8)
.L_8:
        /*000c*/ 	.word	0x00000000
        /*0010*/ 	.short	0x0002
        /*0012*/ 	.short	0x0010
        /*0014*/ 	.byte	0x00, 0xf0, 0x11, 0x00


	//----- nvinfo : EIATTR_KPARAM_INFO
	.align		4
.L_9:
        /*0018*/ 	.byte	0x04, 0x17
        /*001a*/ 	.short	(.L_11 - .L_10)
.L_10:
        /*001c*/ 	.word	0x00000000
        /*0020*/ 	.short	0x0001
        /*0022*/ 	.short	0x0008
        /*0024*/ 	.byte	0x00, 0xf5, 0x21, 0x00


	//----- nvinfo : EIATTR_KPARAM_INFO
	.align		4
.L_11:
        /*0028*/ 	.byte	0x04, 0x17
        /*002a*/ 	.short	(.L_13 - .L_12)
.L_12:
        /*002c*/ 	.word	0x00000000
        /*0030*/ 	.short	0x0000
        /*0032*/ 	.short	0x0000
        /*0034*/ 	.byte	0x00, 0xf5, 0x21, 0x00


	//----- nvinfo : EIATTR_SPARSE_MMA_MASK
	.align		4
.L_13:
        /*0038*/ 	.byte	0x03, 0x50
        /*003a*/ 	.short	0x0000


	//----- nvinfo : EIATTR_MAXREG_COUNT
	.align		4
        /*003c*/ 	.byte	0x03, 0x1b
        /*003e*/ 	.short	0x00ff


	//----- nvinfo : EIATTR_NUM_BARRIERS
	.align		4
        /*0040*/ 	.byte	0x02, 0x4c
        /*0042*/ 	.byte	0x01
	.zero		1


	//----- nvinfo : EIATTR_MERCURY_ISA_VERSION
	.align		4
        /*0044*/ 	.byte	0x03, 0x5f
        /*0046*/ 	.short	0x0101


	//----- nvinfo : EIATTR_VRC_CTA_INIT_COUNT
	.align		4
        /*0048*/ 	.byte	0x02, 0x4a
	.zero		1
	.zero		1


	//----- nvinfo : EIATTR_EXIT_INSTR_OFFSETS
	.align		4
        /*004c*/ 	.byte	0x04, 0x1c
        /*004e*/ 	.short	(.L_15 - .L_14)


	//   ....[0]....
.L_14:
        /*0050*/ 	.word	0x00000340


	//   ....[1]....
        /*0054*/ 	.word	0x000004e0


	//   ....[2]....
        /*0058*/ 	.word	0x00000530


	//----- nvinfo : EIATTR_CRS_STACK_SIZE
	.align		4
.L_15:
        /*005c*/ 	.byte	0x04, 0x1e
        /*005e*/ 	.short	(.L_17 - .L_16)
.L_16:
        /*0060*/ 	.word	0x00000000


	//----- nvinfo : EIATTR_CBANK_PARAM_SIZE
	.align		4
.L_17:
        /*0064*/ 	.byte	0x03, 0x19
        /*0066*/ 	.short	0x0014


	//----- nvinfo : EIATTR_PARAM_CBANK
	.align		4
        /*0068*/ 	.byte	0x04, 0x0a
        /*006a*/ 	.short	(.L_19 - .L_18)
	.align		4
.L_18:
        /*006c*/ 	.word	index@(.nv.constant0._Z7reduce6ILj512EEvPiS0_i)
        /*0070*/ 	.short	0x0380
        /*0072*/ 	.short	0x0014


	//----- nvinfo : EIATTR_SW_WAR
	.align		4
.L_19:
        /*0074*/ 	.byte	0x04, 0x36
        /*0076*/ 	.short	(.L_21 - .L_20)
.L_20:
        /*0078*/ 	.word	0x00000008
.L_21:


//--------------------- .nv.callgraph             --------------------------
	.section	.nv.callgraph,"",@"SHT_CUDA_CALLGRAPH"
	.align	4
	.sectionentsize	8
	.align		4
        /*0000*/ 	.word	0x00000000
	.align		4
        /*0004*/ 	.word	0xffffffff
	.align		4
        /*0008*/ 	.word	0x00000000
	.align		4
        /*000c*/ 	.word	0xfffffffe
	.align		4
        /*0010*/ 	.word	0x00000000
	.align		4
        /*0014*/ 	.word	0xfffffffd
	.align		4
        /*0018*/ 	.word	0x00000000
	.align		4
        /*001c*/ 	.word	0xfffffffc


//--------------------- .text._Z7reduce6ILj512EEvPiS0_i --------------------------
	.section	.text._Z7reduce6ILj512EEvPiS0_i,"ax",@progbits
	.align	128
        .global         _Z7reduce6ILj512EEvPiS0_i
        .type           _Z7reduce6ILj512EEvPiS0_i,@function
        .size           _Z7reduce6ILj512EEvPiS0_i,(.L_x_5 - _Z7reduce6ILj512EEvPiS0_i)
        .other          _Z7reduce6ILj512EEvPiS0_i,@"STO_CUDA_ENTRY STV_DEFAULT"
_Z7reduce6ILj512EEvPiS0_i:
.text._Z7reduce6ILj512EEvPiS0_i:
[----:B------:R-:W-:Y:S08]  /*0000*/  LDC R1, c[0x0][0x37c] ;  /* 0x0000df00ff017b82 */ /* 0x000ff00000000800 */
[----:B------:R-:W0:Y:S01]  /*0010*/  S2UR UR5, SR_CgaCtaId ;  /* 0x00000000000579c3 */ /* 0x000e220000008800 */
[----:B------:R-:W1:Y:S01]  /*0020*/  S2R R3, SR_TID.X ;  /* 0x0000000000037919 */ /* 0x000e620000002100 */
[----:B------:R-:W-:Y:S01]  /*0030*/  UMOV UR4, 0x400 ;  /* 0x0000040000047882 */ /* 0x000fe20000000000 */
[----:B------:R-:W2:Y:S01]  /*0040*/  LDCU.64 UR6, c[0x0][0x358] ;  /* 0x00006b00ff0677ac */ /* 0x000ea20008000a00 */
[----:B------:R-:W-:Y:S01]  /*0050*/  BSSY.RECONVERGENT B0, `(.L_x_0) ;  /* 0x000001a000007945 */ /* 0x000fe20003800200 */
[----:B------:R-:W3:Y:S01]  /*0060*/  S2R R0, SR_CTAID.X ;  /* 0x0000000000007919 */ /* 0x000ee20000002500 */
[----:B0-----:R-:W-:Y:S01]  /*0070*/  ULEA UR4, UR5, UR4, 0x18 ;  /* 0x0000000405047291 */ /* 0x001fe2000f8ec0ff */
[----:B------:R-:W0:Y:S05]  /*0080*/  LDCU UR5, c[0x0][0x390] ;  /* 0x00007200ff0577ac */ /* 0x000e2a0008000800 */
[----:B-1----:R-:W-:Y:S01]  /*0090*/  LEA R2, R3, UR4, 0x2 ;  /* 0x0000000403027c11 */ /* 0x002fe2000f8e10ff */
[----:B---3--:R-:W-:-:S04]  /*00a0*/  IMAD.SHL.U32 R4, R0, 0x400, RZ ;  /* 0x0000040000047824 */ /* 0x008fc800078e00ff */
[----:B------:R1:W-:Y:S01]  /*00b0*/  STS [R2], RZ ;  /* 0x000000ff02007388 */ /* 0x0003e20000000800 */
[----:B------:R-:W-:-:S04]  /*00c0*/  LOP3.LUT R4, R4, R3, RZ, 0xfc, !PT ;  /* 0x0000000304047212 */ /* 0x000fc800078efcff */
[----:B0-----:R-:W-:-:S13]  /*00d0*/  ISETP.GE.U32.AND P0, PT, R4, UR5, PT ;  /* 0x0000000504007c0c */ /* 0x001fda000bf06070 */
[----:B-12---:R-:W-:Y:S05]  /*00e0*/  @P0 BRA `(.L_x_1) ;  /* 0x0000000000400947 */ /* 0x006fea0003800000 */
[----:B------:R-:W0:Y:S01]  /*00f0*/  LDC R10, c[0x0][0x370] ;  /* 0x0000dc00ff0a7b82 */ /* 0x000e220000000800 */
[----:B------:R-:W-:Y:S01]  /*0100*/  HFMA2 R13, -RZ, RZ, 0, 0 ;  /* 0x00000000ff0d7431 */ /* 0x000fe200000001ff */
[----:B------:R-:W-:Y:S01]  /*0110*/  BSSY.RECONVERGENT B1, `(.L_x_2) ;  /* 0x000000c000017945 */ /* 0x000fe20003800200 */
[----:B------:R-:W-:-:S05]  /*0120*/  IMAD.MOV.U32 R11, RZ, RZ, R4 ;  /* 0x000000ffff0b7224 */ /* 0x000fca00078e0004 */
[----:B------:R-:W1:Y:S02]  /*0130*/  LDC.64 R8, c[0x0][0x380] ;  /* 0x0000e000ff087b82 */ /* 0x000e640000000a00 */
.L_x_3:
[C---:B------:R-:W-:Y:S02]  /*0140*/  VIADD R7, R11.reuse, 0x200 ;  /* 0x000002000b077836 */ /* 0x040fe40000000000 */
[----:B-1----:R-:W-:-:S04]  /*0150*/  IMAD.WIDE.U32 R4, R11, 0x4, R8 ;  /* 0x000000040b047825 */ /* 0x002fc800078e0008 */
[----:B------:R-:W-:Y:S02]  /*0160*/  IMAD.WIDE.U32 R6, R7, 0x4, R8 ;  /* 0x0000000407067825 */ /* 0x000fe400078e0008 */
[----:B------:R-:W2:Y:S04]  /*0170*/  LDG.E R4, desc[UR6][R4.64] ;  /* 0x0000000604047981 */ /* 0x000ea8000c1e1900 */
[----:B------:R-:W2:Y:S01]  /*0180*/  LDG.E R6, desc[UR6][R6.64] ;  /* 0x0000000606067981 */ /* 0x000ea2000c1e1900 */
[----:B0-----:R-:W-:-:S05]  /*0190*/  IMAD R11, R10, 0x400, R11 ;  /* 0x000004000a0b7824 */ /* 0x001fca00078e020b */
[----:B------:R-:W-:Y:S02]  /*01a0*/  ISETP.GE.U32.AND P0, PT, R11, UR5, PT ;  /* 0x000000050b007c0c */ /* 0x000fe4000bf06070 */
[----:B--2---:R-:W-:-:S11]  /*01b0*/  IADD3 R13, PT, PT, R13, R6, R4 ;  /* 0x000000060d0d7210 */ /* 0x004fd60007ffe004 */
[----:B------:R-:W-:Y:S05]  /*01c0*/  @!P0 BRA `(.L_x_3) ;  /* 0xfffffffc00dc8947 */ /* 0x000fea000383ffff */
[----:B------:R-:W-:Y:S05]  /*01d0*/  BSYNC.RECONVERGENT B1 ;  /* 0x0000000000017941 */ /* 0x000fea0003800200 */
.L_x_2:
[----:B------:R0:W-:Y:S02]  /*01e0*/  STS [R2], R13 ;  /* 0x0000000d02007388 */ /* 0x0001e40000000800 */
.L_x_1:
[----:B------:R-:W-:Y:S05]  /*01f0*/  BSYNC.RECONVERGENT B0 ;  /* 0x0000000000007941 */ /* 0x000fea0003800200 */
.L_x_0:
[----:B------:R-:W-:Y:S01]  /*0200*/  BAR.SYNC.DEFER_BLOCKING 0x0 ;  /* 0x0000000000007b1d */ /* 0x000fe20000010000 */
[C---:B------:R-:W-:Y:S02]  /*0210*/  ISETP.GT.U32.AND P1, PT, R3.reuse, 0xff, PT ;  /* 0x000000ff0300780c */ /* 0x040fe40003f24070 */
[----:B------:R-:W-:-:S11]  /*0220*/  ISETP.GT.U32.AND P0, PT, R3, 0x7f, PT ;  /* 0x0000007f0300780c */ /* 0x000fd60003f04070 */
[----:B------:R-:W-:Y:S04]  /*0230*/  @!P1 LDS R4, [R2+0x400] ;  /* 0x0004000002049984 */ /* 0x000fe80000000800 */
[----:B------:R-:W1:Y:S02]  /*0240*/  @!P1 LDS R5, [R2] ;  /* 0x0000000002059984 */ /* 0x000e640000000800 */
[----:B-1----:R-:W-:-:S05]  /*0250*/  @!P1 IADD3 R5, PT, PT, R4, R5, RZ ;  /* 0x0000000504059210 */ /* 0x002fca0007ffe0ff */
[----:B------:R-:W-:Y:S01]  /*0260*/  @!P1 STS [R2], R5 ;  /* 0x0000000502009388 */ /* 0x000fe20000000800 */
[----:B------:R-:W-:Y:S01]  /*0270*/  BAR.SYNC.DEFER_BLOCKING 0x0 ;  /* 0x0000000000007b1d */ /* 0x000fe20000010000 */
[----:B------:R-:W-:-:S05]  /*0280*/  ISETP.GT.U32.AND P1, PT, R3, 0x3f, PT ;  /* 0x0000003f0300780c */ /* 0x000fca0003f24070 */
[----:B------:R-:W-:Y:S04]  /*0290*/  @!P0 LDS R4, [R2+0x200] ;  /* 0x0002000002048984 */ /* 0x000fe80000000800 */
[----:B------:R-:W1:Y:S02]  /*02a0*/  @!P0 LDS R7, [R2] ;  /* 0x0000000002078984 */ /* 0x000e640000000800 */
[----:B-1----:R-:W-:-:S05]  /*02b0*/  @!P0 IMAD.IADD R7, R4, 0x1, R7 ;  /* 0x0000000104078824 */ /* 0x002fca00078e0207 */
[----:B------:R-:W-:Y:S01]  /*02c0*/  @!P0 STS [R2], R7 ;  /* 0x0000000702008388 */ /* 0x000fe20000000800 */
[----:B------:R-:W-:Y:S01]  /*02d0*/  BAR.SYNC.DEFER_BLOCKING 0x0 ;  /* 0x0000000000007b1d */ /* 0x000fe20000010000 */
[----:B------:R-:W-:-:S05]  /*02e0*/  ISETP.GT.U32.AND P0, PT, R3, 0x1f, PT ;  /* 0x0000001f0300780c */ /* 0x000fca0003f04070 */
[----:B------:R-:W-:Y:S04]  /*02f0*/  @!P1 LDS R4, [R2+0x100] ;  /* 0x0001000002049984 */ /* 0x000fe80000000800 */
[----:B------:R-:W1:Y:S02]  /*0300*/  @!P1 LDS R9, [R2] ;  /* 0x0000000002099984 */ /* 0x000e640000000800 */
[----:B-1----:R-:W-:-:S05]  /*0310*/  @!P1 IMAD.IADD R9, R4, 0x1, R9 ;  /* 0x0000000104099824 */ /* 0x002fca00078e0209 */
[----:B------:R1:W-:Y:S01]  /*0320*/  @!P1 STS [R2], R9 ;  /* 0x0000000902009388 */ /* 0x0003e20000000800 */
[----:B------:R-:W-:Y:S06]  /*0330*/  BAR.SYNC.DEFER_BLOCKING 0x0 ;  /* 0x0000000000007b1d */ /* 0x000fec0000010000 */
[----:B------:R-:W-:Y:S05]  /*0340*/  @P0 EXIT ;  /* 0x000000000000094d */ /* 0x000fea0003800000 */
[----:B------:R-:W-:Y:S01]  /*0350*/  LDS R4, [R2+0x80] ;  /* 0x0000800002047984 */ /* 0x000fe20000000800 */
[----:B------:R-:W-:-:S03]  /*0360*/  ISETP.NE.AND P0, PT, R3, RZ, PT ;  /* 0x000000ff0300720c */ /* 0x000fc60003f05270 */
[----:B------:R-:W2:Y:S02]  /*0370*/  LDS R5, [R2] ;  /* 0x0000000002057984 */ /* 0x000ea40000000800 */
[----:B--2---:R-:W-:-:S05]  /*0380*/  IADD3 R5, PT, PT, R4, R5, RZ ;  /* 0x0000000504057210 */ /* 0x004fca0007ffe0ff */
[----:B------:R-:W-:Y:S04]  /*0390*/  STS [R2], R5 ;  /* 0x0000000502007388 */ /* 0x000fe80000000800 */
[----:B------:R-:W-:Y:S04]  /*03a0*/  LDS R4, [R2+0x40] ;  /* 0x0000400002047984 */ /* 0x000fe80000000800 */
[----:B------:R-:W2:Y:S02]  /*03b0*/  LDS R7, [R2] ;  /* 0x0000000002077984 */ /* 0x000ea40000000800 */
[----:B--2---:R-:W-:-:S05]  /*03c0*/  IMAD.IADD R7, R4, 0x1, R7 ;  /* 0x0000000104077824 */ /* 0x004fca00078e0207 */
[----:B------:R-:W-:Y:S04]  /*03d0*/  STS [R2], R7 ;  /* 0x0000000702007388 */ /* 0x000fe80000000800 */
[----:B------:R-:W-:Y:S04]  /*03e0*/  LDS R4, [R2+0x20] ;  /* 0x0000200002047984 */ /* 0x000fe80000000800 */
[----:B-1----:R-:W1:Y:S02]  /*03f0*/  LDS R9, [R2] ;  /* 0x0000000002097984 */ /* 0x002e640000000800 */
[----:B-1----:R-:W-:-:S05]  /*0400*/  IMAD.IADD R9, R4, 0x1, R9 ;  /* 0x0000000104097824 */ /* 0x002fca00078e0209 */
[----:B------:R-:W-:Y:S04]  /*0410*/  STS [R2], R9 ;  /* 0x0000000902007388 */ /* 0x000fe80000000800 */
[----:B------:R-:W-:Y:S04]  /*0420*/  LDS R4, [R2+0x10] ;  /* 0x0000100002047984 */ /* 0x000fe80000000800 */
[----:B------:R-:W1:Y:S02]  /*0430*/  LDS R11, [R2] ;  /* 0x00000000020b7984 */ /* 0x000e640000000800 */
[----:B-1----:R-:W-:-:S05]  /*0440*/  IADD3 R11, PT, PT, R4, R11, RZ ;  /* 0x0000000b040b7210 */ /* 0x002fca0007ffe0ff */
[----:B------:R-:W-:Y:S04]  /*0450*/  STS [R2], R11 ;  /* 0x0000000b02007388 */ /* 0x000fe80000000800 */
[----:B------:R-:W-:Y:S04]  /*0460*/  LDS R4, [R2+0x8] ;  /* 0x0000080002047984 */ /* 0x000fe80000000800 */
[----:B------:R-:W1:Y:S02]  /*0470*/  LDS R5, [R2] ;  /* 0x0000000002057984 */ /* 0x000e640000000800 */
[----:B-1----:R-:W-:-:S05]  /*0480*/  IMAD.IADD R5, R4, 0x1, R5 ;  /* 0x0000000104057824 */ /* 0x002fca00078e0205 */
[----:B------:R-:W-:Y:S04]  /*0490*/  STS [R2], R5 ;  /* 0x0000000502007388 */ /* 0x000fe80000000800 */
[----:B------:R-:W-:Y:S04]  /*04a0*/  LDS R4, [R2+0x4] ;  /* 0x0000040002047984 */ /* 0x000fe80000000800 */
[----:B------:R-:W1:Y:S02]  /*04b0*/  LDS R7, [R2] ;  /* 0x0000000002077984 */ /* 0x000e640000000800 */
[----:B-1----:R-:W-:-:S05]  /*04c0*/  IADD3 R7, PT, PT, R4, R7, RZ ;  /* 0x0000000704077210 */ /* 0x002fca0007ffe0ff */
[----:B------:R1:W-:Y:S01]  /*04d0*/  STS [R2], R7 ;  /* 0x0000000702007388 */ /* 0x0003e20000000800 */
[----:B------:R-:W-:Y:S05]  /*04e0*/  @P0 EXIT ;  /* 0x000000000000094d */ /* 0x000fea0003800000 */
[----:B------:R-:W2:Y:S01]  /*04f0*/  LDS R5, [UR4] ;  /* 0x00000004ff057984 */ /* 0x000ea20008000800 */
[----:B01----:R-:W0:Y:S02]  /*0500*/  LDC.64 R2, c[0x0][0x388] ;  /* 0x0000e200ff027b82 */ /* 0x003e240000000a00 */
[----:B0-----:R-:W-:-:S05]  /*0510*/  IMAD.WIDE.U32 R2, R0, 0x4, R2 ;  /* 0x0000000400027825 */ /* 0x001fca00078e0002 */
[----:B--2---:R-:W-:Y:S01]  /*0520*/  STG.E desc[UR6][R2.64], R5 ;  /* 0x0000000502007986 */ /* 0x004fe2000c101906 */
[----:B------:R-:W-:Y:S05]  /*0530*/  EXIT ;  /* 0x000000000000794d */ /* 0x000fea0003800000 */
.L_x_4:
[----:B------:R-:W-:-:S00]  /*0540*/  BRA `(.L_x_4) ;  /* 0xfffffffc00fc7947 */ /* 0x000fc0000383ffff */
[----:B------:R-:W-:-:S00]  /*0550*/  NOP ;  /* 0x0000000000007918 */ /* 0x000fc00000000000 */
        /* <DEDUP_REMOVED lines=10> */
.L_x_5:


//--------------------- .nv.shared._Z7reduce6ILj512EEvPiS0_i --------------------------
	.section	.nv.shared._Z7reduce6ILj512EEvPiS0_i,"aw",@nobits
	.sectionflags	@""
	.align	16
	.zero		1024


//--------------------- .nv.shared.reserved.0     --------------------------
	.section	.nv.shared.reserved.0,"aw",@nobits
	.weak		__nv_reservedSMEM_offset_0_alias
	.size		__nv_reservedSMEM_offset_0_alias, 0, 64
	.other		__nv_reservedSMEM_offset_0_alias,@"STO_CUDA_RESERVED_SHARED STV_DEFAULT"
__nv_reservedSMEM_offset_0_alias:
	.zero		0
	.zero		64


//--------------------- .nv.constant0._Z7reduce6ILj512EEvPiS0_i --------------------------
	.section	.nv.constant0._Z7reduce6ILj512EEvPiS0_i,"a",@progbits
	.sectionflags	@""
	.align	4
.nv.constant0._Z7reduce6ILj512EEvPiS0_i:
	.zero		916


//--------------------- SYMBOLS --------------------------

	.type		.nv.reservedSmem.offset0,@object
	.size		.nv.reservedSmem.offset0,0x4
	.type		.nv.reservedSmem.cap,@object
	.size		.nv.reservedSmem.cap,0x4
